	.headerflags	@"EF_CUDA_TEXMODE_UNIFIED EF_CUDA_64BIT_ADDRESS EF_CUDA_ACCELERATORS EF_CUDA_SM90 EF_CUDA_VIRTUAL_SM(EF_CUDA_SM90)"
	.elftype	@"ET_EXEC"


//--------------------- .nv.info                  --------------------------
	.section	.nv.info,"",@"SHT_CUDA_INFO"
	.align	4


	//----- nvinfo : EIATTR_REGCOUNT
	.align		4
        /*0000*/ 	.byte	0x04, 0x2f
        /*0002*/ 	.short	(.L_1 - .L_0)
	.align		4
.L_0:
        /*0004*/ 	.word	index@(triton_poi_fused_add_native_batch_norm_backward_16)
        /*0008*/ 	.word	0x0000001e


	//----- nvinfo : EIATTR_MIN_STACK_SIZE
	.align		4
.L_1:
        /*000c*/ 	.byte	0x04, 0x12
        /*000e*/ 	.short	(.L_3 - .L_2)
	.align		4
.L_2:
        /*0010*/ 	.word	index@(triton_poi_fused_add_native_batch_norm_backward_16)
        /*0014*/ 	.word	0x00000000


	//----- nvinfo : EIATTR_FRAME_SIZE
	.align		4
.L_3:
        /*0018*/ 	.byte	0x04, 0x11
        /*001a*/ 	.short	(.L_5 - .L_4)
	.align		4
.L_4:
        /*001c*/ 	.word	index@(triton_poi_fused_add_native_batch_norm_backward_16)
        /*0020*/ 	.word	0x00000000


	//----- nvinfo : EIATTR_MIN_STACK_SIZE
	.align		4
.L_5:
        /*0024*/ 	.byte	0x04, 0x12
        /*0026*/ 	.short	(.L_7 - .L_6)
	.align		4
.L_6:
        /*0028*/ 	.word	index@(triton_poi_fused_add_native_batch_norm_backward_16)
        /*002c*/ 	.word	0x00000000
.L_7:


//--------------------- .nv.info.triton_poi_fused_add_native_batch_norm_backward_16 --------------------------
	.section	.nv.info.triton_poi_fused_add_native_batch_norm_backward_16,"",@"SHT_CUDA_INFO"
	.sectionflags	@""
	.align	4


	//----- nvinfo : EIATTR_CUDA_API_VERSION
	.align		4
        /*0000*/ 	.byte	0x04, 0x37
        /*0002*/ 	.short	(.L_9 - .L_8)
.L_8:
        /*0004*/ 	.word	0x0000007c


	//----- nvinfo : EIATTR_KPARAM_INFO
	.align		4
.L_9:
        /*0008*/ 	.byte	0x04, 0x17
        /*000a*/ 	.short	(.L_11 - .L_10)
.L_10:
        /*000c*/ 	.word	0x00000000
        /*0010*/ 	.short	0x0009
        /*0012*/ 	.short	0x0048
        /*0014*/ 	.byte	0x00, 0xf0, 0x11, 0x00


	//----- nvinfo : EIATTR_KPARAM_INFO
	.align		4
.L_11:
        /*0018*/ 	.byte	0x04, 0x17
        /*001a*/ 	.short	(.L_13 - .L_12)
.L_12:
        /*001c*/ 	.word	0x00000000
        /*0020*/ 	.short	0x0008
        /*0022*/ 	.short	0x0040
        /*0024*/ 	.byte	0x00, 0xf4, 0x21, 0x00


	//----- nvinfo : EIATTR_KPARAM_INFO
	.align		4
.L_13:
        /*0028*/ 	.byte	0x04, 0x17
        /*002a*/ 	.short	(.L_15 - .L_14)
.L_14:
        /*002c*/ 	.word	0x00000000
        /*0030*/ 	.short	0x0007
        /*0032*/ 	.short	0x0038
        /*0034*/ 	.byte	0x00, 0xf4, 0x21, 0x00


	//----- nvinfo : EIATTR_KPARAM_INFO
	.align		4
.L_15:
        /*0038*/ 	.byte	0x04, 0x17
        /*003a*/ 	.short	(.L_17 - .L_16)
.L_16:
        /*003c*/ 	.word	0x00000000
        /*0040*/ 	.short	0x0006
        /*0042*/ 	.short	0x0030
        /*0044*/ 	.byte	0x00, 0xf4, 0x21, 0x00


	//----- nvinfo : EIATTR_KPARAM_INFO
	.align		4
.L_17:
        /*0048*/ 	.byte	0x04, 0x17
        /*004a*/ 	.short	(.L_19 - .L_18)
.L_18:
        /*004c*/ 	.word	0x00000000
        /*0050*/ 	.short	0x0005
        /*0052*/ 	.short	0x0028
        /*0054*/ 	.byte	0x00, 0xf4, 0x21, 0x00


	//----- nvinfo : EIATTR_KPARAM_INFO
	.align		4
.L_19:
        /*0058*/ 	.byte	0x04, 0x17
        /*005a*/ 	.short	(.L_21 - .L_20)
.L_20:
        /*005c*/ 	.word	0x00000000
        /*0060*/ 	.short	0x0004
        /*0062*/ 	.short	0x0020
        /*0064*/ 	.byte	0x00, 0xf4, 0x21, 0x00


	//----- nvinfo : EIATTR_KPARAM_INFO
	.align		4
.L_21:
        /*0068*/ 	.byte	0x04, 0x17
        /*006a*/ 	.short	(.L_23 - .L_22)
.L_22:
        /*006c*/ 	.word	0x00000000
        /*0070*/ 	.short	0x0003
        /*0072*/ 	.short	0x0018
        /*0074*/ 	.byte	0x00, 0xf4, 0x21, 0x00


	//----- nvinfo : EIATTR_KPARAM_INFO
	.align		4
.L_23:
        /*0078*/ 	.byte	0x04, 0x17
        /*007a*/ 	.short	(.L_25 - .L_24)
.L_24:
        /*007c*/ 	.word	0x00000000
        /*0080*/ 	.short	0x0002
        /*0082*/ 	.short	0x0010
        /*0084*/ 	.byte	0x00, 0xf4, 0x21, 0x00


	//----- nvinfo : EIATTR_KPARAM_INFO
	.align		4
.L_25:
        /*0088*/ 	.byte	0x04, 0x17
        /*008a*/ 	.short	(.L_27 - .L_26)
.L_26:
        /*008c*/ 	.word	0x00000000
        /*0090*/ 	.short	0x0001
        /*0092*/ 	.short	0x0008
        /*0094*/ 	.byte	0x00, 0xf4, 0x21, 0x00


	//----- nvinfo : EIATTR_KPARAM_INFO
	.align		4
.L_27:
        /*0098*/ 	.byte	0x04, 0x17
        /*009a*/ 	.short	(.L_29 - .L_28)
.L_28:
        /*009c*/ 	.word	0x00000000
        /*00a0*/ 	.short	0x0000
        /*00a2*/ 	.short	0x0000
        /*00a4*/ 	.byte	0x00, 0xf4, 0x21, 0x00


	//----- nvinfo : EIATTR_SPARSE_MMA_MASK
	.align		4
.L_29:
        /*00a8*/ 	.byte	0x03, 0x50
        /*00aa*/ 	.short	0x0000


	//----- nvinfo : EIATTR_MAXREG_COUNT
	.align		4
        /*00ac*/ 	.byte	0x03, 0x1b
        /*00ae*/ 	.short	0x00ff


	//----- nvinfo : EIATTR_EXIT_INSTR_OFFSETS
	.align		4
        /*00b0*/ 	.byte	0x04, 0x1c
        /*00b2*/ 	.short	(.L_31 - .L_30)


	//   ....[0]....
.L_30:
        /*00b4*/ 	.word	0x00000340


	//----- nvinfo : EIATTR_REQNTID
	.align		4
.L_31:
        /*00b8*/ 	.byte	0x04, 0x10
        /*00ba*/ 	.short	(.L_33 - .L_32)
.L_32:
        /*00bc*/ 	.word	0x00000100
        /*00c0*/ 	.word	0x00000001
        /*00c4*/ 	.word	0x00000001


	//----- nvinfo : EIATTR_CBANK_PARAM_SIZE
	.align		4
.L_33:
        /*00c8*/ 	.byte	0x03, 0x19
        /*00ca*/ 	.short	0x004c


	//----- nvinfo : EIATTR_PARAM_CBANK
	.align		4
        /*00cc*/ 	.byte	0x04, 0x0a
        /*00ce*/ 	.short	(.L_35 - .L_34)
	.align		4
.L_34:
        /*00d0*/ 	.word	index@(.nv.constant0.triton_poi_fused_add_native_batch_norm_backward_16)
        /*00d4*/ 	.short	0x0210
        /*00d6*/ 	.short	0x004c


	//----- nvinfo : EIATTR_SW_WAR
	.align		4
.L_35:
        /*00d8*/ 	.byte	0x04, 0x36
        /*00da*/ 	.short	(.L_37 - .L_36)
.L_36:
        /*00dc*/ 	.word	0x00000008
.L_37:


//--------------------- .nv.callgraph             --------------------------
	.section	.nv.callgraph,"",@"SHT_CUDA_CALLGRAPH"
	.align	4
	.sectionentsize	8
	.align		4
        /*0000*/ 	.word	0x00000000
	.align		4
        /*0004*/ 	.word	0xffffffff
	.align		4
        /*0008*/ 	.word	0x00000000
	.align		4
        /*000c*/ 	.word	0xfffffffe
	.align		4
        /*0010*/ 	.word	0x00000000
	.align		4
        /*0014*/ 	.word	0xfffffffd
	.align		4
        /*0018*/ 	.word	0x00000000
	.align		4
        /*001c*/ 	.word	0xfffffffc


//--------------------- .text.triton_poi_fused_add_native_batch_norm_backward_16 --------------------------
	.section	.text.triton_poi_fused_add_native_batch_norm_backward_16,"ax",@progbits
	.align	128
        .global         triton_poi_fused_add_native_batch_norm_backward_16
        .type           triton_poi_fused_add_native_batch_norm_backward_16,@function
        .size           triton_poi_fused_add_native_batch_norm_backward_16,(.L_x_1 - triton_poi_fused_add_native_batch_norm_backward_16)
        .other          triton_poi_fused_add_native_batch_norm_backward_16,@"STO_CUDA_ENTRY STV_DEFAULT"
triton_poi_fused_add_native_batch_norm_backward_16:
.text.triton_poi_fused_add_native_batch_norm_backward_16:
[----:B------:R-:W-:Y:S01]  /*0000*/  LDC R1, c[0x0][0x28] ;  /* 0x00000a00ff017b82 */ /* 0x000fe20000000800 */
[----:B------:R-:W1:Y:S07]  /*0010*/  S2R R0, SR_TID.X ;  /* 0x0000000000007919 */ /* 0x000e6e0000002100 */
[----:B------:R-:W2:Y:S01]  /*0020*/  LDC.64 R14, c[0x0][0x220] ;  /* 0x00008800ff0e7b82 */ /* 0x000ea20000000a00 */
[----:B------:R-:W-:Y:S01]  /*0030*/  ULDC.64 UR4, c[0x0][0x208] ;  /* 0x0000820000047ab9 */ /* 0x000fe20000000a00 */
[----:B------:R-:W3:Y:S06]  /*0040*/  S2R R9, SR_CTAID.X ;  /* 0x0000000000097919 */ /* 0x000eec0000002500 */
[----:B------:R-:W4:Y:S08]  /*0050*/  LDC.64 R4, c[0x0][0x228] ;  /* 0x00008a00ff047b82 */ /* 0x000f300000000a00 */
[----:B------:R-:W5:Y:S08]  /*0060*/  LDC.64 R2, c[0x0][0x218] ;  /* 0x00008600ff027b82 */ /* 0x000f700000000a00 */
[----:B------:R-:W5:Y:S01]  /*0070*/  LDC.64 R12, c[0x0][0x240] ;  /* 0x00009000ff0c7b82 */ /* 0x000f620000000a00 */
[----:B-1----:R-:W-:-:S07]  /*0080*/  SHF.L.U32 R0, R0, 0x1, RZ ;  /* 0x0000000100007819 */ /* 0x002fce00000006ff */
[----:B------:R-:W1:Y:S01]  /*0090*/  LDC.64 R6, c[0x0][0x210] ;  /* 0x00008400ff067b82 */ /* 0x000e620000000a00 */
[----:B------:R-:W-:Y:S02]  /*00a0*/  LOP3.LUT R0, R0, 0x1fe, RZ, 0xc0, !PT ;  /* 0x000001fe00007812 */ /* 0x000fe400078ec0ff */
[----:B---3--:R-:W-:Y:S02]  /*00b0*/  SHF.R.S32.HI R17, RZ, 0x16, R9 ;  /* 0x00000016ff117819 */ /* 0x008fe40000011409 */
[----:B------:R-:W-:-:S03]  /*00c0*/  LEA R0, R9, R0, 0x9 ;  /* 0x0000000009007211 */ /* 0x000fc600078e48ff */
[----:B------:R-:W3:Y:S01]  /*00d0*/  LDC.64 R10, c[0x0][0x238] ;  /* 0x00008e00ff0a7b82 */ /* 0x000ee20000000a00 */
[----:B------:R-:W-:Y:S01]  /*00e0*/  SGXT R17, R17, 0x1 ;  /* 0x000000011111781a */ /* 0x000fe20000000200 */
[----:B--2---:R-:W-:-:S03]  /*00f0*/  IMAD.WIDE R18, R0, 0x4, R14 ;  /* 0x0000000400127825 */ /* 0x004fc600078e020e */
[----:B------:R-:W-:-:S03]  /*0100*/  LEA.HI R17, R17, R0, RZ, 0x5 ;  /* 0x0000000011117211 */ /* 0x000fc600078f28ff */
[----:B------:R-:W2:Y:S01]  /*0110*/  LDC.64 R8, c[0x0][0x230] ;  /* 0x00008c00ff087b82 */ /* 0x000ea20000000a00 */
[----:B------:R-:W-:Y:S01]  /*0120*/  LOP3.LUT R17, R17, 0xffffffe0, RZ, 0xc0, !PT ;  /* 0xffffffe011117812 */ /* 0x000fe200078ec0ff */
[C---:B----4-:R-:W-:Y:S02]  /*0130*/  IMAD.WIDE R24, R0.reuse, 0x4, R4 ;  /* 0x0000000400187825 */ /* 0x050fe400078e0204 */
[----:B------:R4:W2:Y:S01]  /*0140*/  LDG.E.64 R4, desc[UR4][R18.64] ;  /* 0x0000000412047981 */ /* 0x0008a2000c1e1b00 */
[----:B------:R-:W-:Y:S01]  /*0150*/  IADD3 R15, R0, -R17, RZ ;  /* 0x80000011000f7210 */ /* 0x000fe20007ffe0ff */
[----:B-----5:R-:W-:Y:S02]  /*0160*/  IMAD.WIDE R22, R0, 0x4, R2 ;  /* 0x0000000400167825 */ /* 0x020fe400078e0202 */
[----:B------:R-:W5:Y:S02]  /*0170*/  LDG.E.64 R2, desc[UR4][R24.64] ;  /* 0x0000000418027981 */ /* 0x000f64000c1e1b00 */
[----:B0-----:R-:W-:-:S02]  /*0180*/  IMAD.WIDE R26, R15, 0x4, R12 ;  /* 0x000000040f1a7825 */ /* 0x001fc400078e020c */
[----:B------:R-:W5:Y:S02]  /*0190*/  LDG.E.64 R12, desc[UR4][R22.64] ;  /* 0x00000004160c7981 */ /* 0x000f64000c1e1b00 */
[----:B-1----:R-:W-:Y:S01]  /*01a0*/  IMAD.WIDE R6, R0, 0x4, R6 ;  /* 0x0000000400067825 */ /* 0x002fe200078e0206 */
[----:B----4-:R-:W0:Y:S03]  /*01b0*/  LDC.64 R18, c[0x0][0x248] ;  /* 0x00009200ff127b82 */ /* 0x010e260000000a00 */
[C---:B---3--:R-:W-:Y:S02]  /*01c0*/  IMAD.WIDE R16, R15.reuse, 0x4, R10 ;  /* 0x000000040f107825 */ /* 0x048fe400078e020a */
[----:B------:R-:W3:Y:S02]  /*01d0*/  LDG.E.EL.64 R10, desc[UR4][R26.64] ;  /* 0x000000041a0a7981 */ /* 0x000ee4000c2e1b00 */
[----:B--2---:R-:W-:-:S02]  /*01e0*/  IMAD.WIDE R20, R15, 0x4, R8 ;  /* 0x000000040f147825 */ /* 0x004fc400078e0208 */
[----:B------:R-:W2:Y:S01]  /*01f0*/  LDG.E.EL.64 R16, desc[UR4][R16.64] ;  /* 0x0000000410107981 */ /* 0x000ea2000c2e1b00 */
[----:B------:R-:W1:Y:S03]  /*0200*/  LDC.64 R14, c[0x0][0x250] ;  /* 0x00009400ff0e7b82 */ /* 0x000e660000000a00 */
[----:B------:R-:W4:Y:S04]  /*0210*/  LDG.E.64 R8, desc[UR4][R6.64] ;  /* 0x0000000406087981 */ /* 0x000f28000c1e1b00 */
[----:B------:R-:W2:Y:S01]  /*0220*/  LDG.E.EL.64 R20, desc[UR4][R20.64] ;  /* 0x0000000414147981 */ /* 0x000ea2000c2e1b00 */
[----:B0-----:R-:W-:-:S04]  /*0230*/  IMAD.WIDE R18, R0, 0x4, R18 ;  /* 0x0000000400127825 */ /* 0x001fc800078e0212 */
[----:B-1----:R-:W-:-:S04]  /*0240*/  IMAD.WIDE R14, R0, 0x4, R14 ;  /* 0x00000004000e7825 */ /* 0x002fc800078e020e */
[----:B-----5:R-:W-:Y:S01]  /*0250*/  FADD R25, R4, R2 ;  /* 0x0000000204197221 */ /* 0x020fe20000000000 */
[----:B------:R-:W-:-:S03]  /*0260*/  FADD R2, R5, R3 ;  /* 0x0000000305027221 */ /* 0x000fc60000000000 */
[--C-:B------:R-:W-:Y:S01]  /*0270*/  FADD R3, R12, R25.reuse ;  /* 0x000000190c037221 */ /* 0x100fe20000000000 */
[--C-:B------:R-:W-:Y:S01]  /*0280*/  FADD R4, R13, R2.reuse ;  /* 0x000000020d047221 */ /* 0x100fe20000000000 */
[----:B---3--:R-:W-:Y:S01]  /*0290*/  FADD R11, -R11, R2 ;  /* 0x000000020b0b7221 */ /* 0x008fe20000000100 */
[----:B------:R-:W-:Y:S01]  /*02a0*/  FADD R10, -R10, R25 ;  /* 0x000000190a0a7221 */ /* 0x000fe20000000100 */
[--C-:B----4-:R-:W-:Y:S01]  /*02b0*/  FADD R5, R8, R3.reuse ;  /* 0x0000000308057221 */ /* 0x110fe20000000000 */
[--C-:B------:R-:W-:Y:S01]  /*02c0*/  FADD R2, R9, R4.reuse ;  /* 0x0000000409027221 */ /* 0x100fe20000000000 */
[----:B--2---:R-:W-:Y:S01]  /*02d0*/  FADD R16, -R16, R3 ;  /* 0x0000000310107221 */ /* 0x004fe20000000100 */
[----:B------:R-:W-:Y:S01]  /*02e0*/  FADD R17, -R17, R4 ;  /* 0x0000000411117221 */ /* 0x000fe20000000100 */
[----:B------:R-:W-:Y:S01]  /*02f0*/  FADD R20, -R20, R5 ;  /* 0x0000000514147221 */ /* 0x000fe20000000100 */
[----:B------:R-:W-:-:S05]  /*0300*/  FADD R21, -R21, R2 ;  /* 0x0000000215157221 */ /* 0x000fca0000000100 */
[----:B------:R-:W-:Y:S04]  /*0310*/  STG.E.64 desc[UR4][R6.64], R20 ;  /* 0x0000001406007986 */ /* 0x000fe8000c101b04 */
[----:B------:R-:W-:Y:S04]  /*0320*/  STG.E.64 desc[UR4][R18.64], R16 ;  /* 0x0000001012007986 */ /* 0x000fe8000c101b04 */
[----:B------:R-:W-:Y:S01]  /*0330*/  STG.E.64 desc[UR4][R14.64], R10 ;  /* 0x0000000a0e007986 */ /* 0x000fe2000c101b04 */
[----:B------:R-:W-:Y:S05]  /*0340*/  EXIT ;  /* 0x000000000000794d */ /* 0x000fea0003800000 */
.L_x_0:
[----:B------:R-:W-:-:S00]  /*0350*/  BRA `(.L_x_0) ;  /* 0xfffffffc00fc7947 */ /* 0x000fc0000383ffff */
[----:B------:R-:W-:-:S00]  /*0360*/  NOP ;  /* 0x0000000000007918 */ /* 0x000fc00000000000 */
        /* <DEDUP_REMOVED lines=9> */
.L_x_1:


//--------------------- .nv.constant0.triton_poi_fused_add_native_batch_norm_backward_16 --------------------------
	.section	.nv.constant0.triton_poi_fused_add_native_batch_norm_backward_16,"a",@progbits
	.sectionflags	@""
	.align	4
.nv.constant0.triton_poi_fused_add_native_batch_norm_backward_16:
	.zero		604
